//
// Generated by NVIDIA NVVM Compiler
//
// Compiler Build ID: CL-36424714
// Cuda compilation tools, release 13.0, V13.0.88
// Based on NVVM 20.0.0
//

.version 9.0
.target sm_100
.address_size 64

	// .globl	_Z4testj

.visible .entry _Z4testj(
	.param .u32 _Z4testj_param_0
)
{
	.reg .b32 	%r<2>;

	ld.param.u32 	%r1, [_Z4testj_param_0];
	// begin inline asm
	nanosleep.u32 %r1;
	// end inline asm
	ret;

}


// ===== COMPILED SASS (sm_100) =====

	.target	sm_100

	.elftype	@"ET_EXEC"


//--------------------- .note.nv.tkinfo           --------------------------
	.section	.note.nv.tkinfo,"",@"SHT_NOTE"
	.sectionflags	@"SHF_NOTE_NV_TKINFO"
	.tkinfo
        /*0018*/ 	.word	0x00000002
        /*0030*/ 	.string	""
        /*0030*/ 	.string	"ptxas"
        /*0030*/ 	.string	"Cuda compilation tools, release 13.0, V13.0.88"
        /*0030*/ 	.string	"Build cuda_13.0.r13.0/compiler.36424714_0"
        /*0030*/ 	.string	"-arch sm_100 -m 64 "



//--------------------- .note.nv.cuinfo           --------------------------
	.section	.note.nv.cuinfo,"",@"SHT_NOTE"
	.sectionflags	@"SHF_NOTE_NV_CUINFO"
        /*0018*/ 	.short	0x0002
        /*001a*/ 	.short	0x0064
        /*001c*/ 	.short	0x0082
	.zero		2


//--------------------- .nv.info                  --------------------------
	.section	.nv.info,"",@"SHT_CUDA_INFO"
	.align	4


	//----- nvinfo : EIATTR_REGCOUNT
	.align		4
        /*0000*/ 	.byte	0x04, 0x2f
        /*0002*/ 	.short	(.L_1 - .L_0)
	.align		4
.L_0:
        /*0004*/ 	.word	index@(_Z4testj)
        /*0008*/ 	.word	0x00000004


	//----- nvinfo : EIATTR_FRAME_SIZE
	.align		4
.L_1:
        /*000c*/ 	.byte	0x04, 0x11
        /*000e*/ 	.short	(.L_3 - .L_2)
	.align		4
.L_2:
        /*0010*/ 	.word	index@(_Z4testj)
        /*0014*/ 	.word	0x00000000


	//----- nvinfo : EIATTR_MIN_STACK_SIZE
	.align		4
.L_3:
        /*0018*/ 	.byte	0x04, 0x12
        /*001a*/ 	.short	(.L_5 - .L_4)
	.align		4
.L_4:
        /*001c*/ 	.word	index@(_Z4testj)
        /*0020*/ 	.word	0x00000000
.L_5:


//--------------------- .nv.compat                --------------------------
	.section	.nv.compat,"",@"SHT_CUDA_COMPAT_INFO"
	.align	4
        /*0000*/ 	.byte	0x02, 0x09, 0x00, 0x00, 0x02, 0x02, 0x01, 0x00, 0x02, 0x05, 0x05, 0x00, 0x03, 0x07, 0x01, 0x01
        /*0010*/ 	.byte	0x02, 0x03, 0x00, 0x00, 0x02, 0x06, 0x01, 0x00, 0x04, 0x0b, 0x08, 0x00, 0x09, 0x00, 0x00, 0x00
        /*0020*/ 	.byte	0x00, 0x00, 0x00, 0x00


//--------------------- .nv.info._Z4testj         --------------------------
	.section	.nv.info._Z4testj,"",@"SHT_CUDA_INFO"
	.sectionflags	@""
	.align	4


	//----- nvinfo : EIATTR_CUDA_API_VERSION
	.align		4
        /*0000*/ 	.byte	0x04, 0x37
        /*0002*/ 	.short	(.L_7 - .L_6)
.L_6:
        /*0004*/ 	.word	0x00000082


	//----- nvinfo : EIATTR_KPARAM_INFO
	.align		4
.L_7:
        /*0008*/ 	.byte	0x04, 0x17
        /*000a*/ 	.short	(.L_9 - .L_8)
.L_8:
        /*000c*/ 	.word	0x00000000
        /*0010*/ 	.short	0x0000
        /*0012*/ 	.short	0x0000
        /*0014*/ 	.byte	0x00, 0xf0, 0x11, 0x00


	//----- nvinfo : EIATTR_SPARSE_MMA_MASK
	.align		4
.L_9:
        /*0018*/ 	.byte	0x03, 0x50
        /*001a*/ 	.short	0x0000


	//----- nvinfo : EIATTR_MAXREG_COUNT
	.align		4
        /*001c*/ 	.byte	0x03, 0x1b
        /*001e*/ 	.short	0x00ff


	//----- nvinfo : EIATTR_MERCURY_ISA_VERSION
	.align		4
        /*0020*/ 	.byte	0x03, 0x5f
        /*0022*/ 	.short	0x0101


	//----- nvinfo : EIATTR_VRC_CTA_INIT_COUNT
	.align		4
        /*0024*/ 	.byte	0x02, 0x4a
	.zero		1
	.zero		1


	//----- nvinfo : EIATTR_EXIT_INSTR_OFFSETS
	.align		4
        /*0028*/ 	.byte	0x04, 0x1c
        /*002a*/ 	.short	(.L_11 - .L_10)


	//   ....[0]....
.L_10:
        /*002c*/ 	.word	0x00000030


	//----- nvinfo : EIATTR_CBANK_PARAM_SIZE
	.align		4
.L_11:
        /*0030*/ 	.byte	0x03, 0x19
        /*0032*/ 	.short	0x0004


	//----- nvinfo : EIATTR_PARAM_CBANK
	.align		4
        /*0034*/ 	.byte	0x04, 0x0a
        /*0036*/ 	.short	(.L_13 - .L_12)
	.align		4
.L_12:
        /*0038*/ 	.word	index@(.nv.constant0._Z4testj)
        /*003c*/ 	.short	0x0380
        /*003e*/ 	.short	0x0004


	//----- nvinfo : EIATTR_SW_WAR
	.align		4
.L_13:
        /*0040*/ 	.byte	0x04, 0x36
        /*0042*/ 	.short	(.L_15 - .L_14)
.L_14:
        /*0044*/ 	.word	0x00000008
.L_15:


//--------------------- .nv.callgraph             --------------------------
	.section	.nv.callgraph,"",@"SHT_CUDA_CALLGRAPH"
	.align	4
	.sectionentsize	8
	.align		4
        /*0000*/ 	.word	0x00000000
	.align		4
        /*0004*/ 	.word	0xffffffff
	.align		4
        /*0008*/ 	.word	0x00000000
	.align		4
        /*000c*/ 	.word	0xfffffffe
	.align		4
        /*0010*/ 	.word	0x00000000
	.align		4
        /*0014*/ 	.word	0xfffffffd
	.align		4
        /*0018*/ 	.word	0x00000000
	.align		4
        /*001c*/ 	.word	0xfffffffc


//--------------------- .text._Z4testj            --------------------------
	.section	.text._Z4testj,"ax",@progbits
	.align	128
        .global         _Z4testj
        .type           _Z4testj,@function
        .size           _Z4testj,(.L_x_1 - _Z4testj)
        .other          _Z4testj,@"STO_CUDA_ENTRY STV_DEFAULT"
_Z4testj:
.text._Z4testj:
[----:B------:R-:W-:Y:S08]  /*0000*/  LDC R1, c[0x0][0x37c] ;  /* 0x0000df00ff017b82 */ /* 0x000ff00000000800 */
[----:B------:R-:W0:Y:S02]  /*0010*/  LDC R0, c[0x0][0x380] ;  /* 0x0000e000ff007b82 */ /* 0x000e240000000800 */
[----:B0-----:R-:W-:Y:S05]  /*0020*/  NANOSLEEP R0 ;  /* 0x000000000000735d */ /* 0x001fea0003800000 */
[----:B------:R-:W-:Y:S05]  /*0030*/  EXIT ;  /* 0x000000000000794d */ /* 0x000fea0003800000 */
.L_x_0:
[----:B------:R-:W-:-:S00]  /*0040*/  BRA `(.L_x_0) ;  /* 0xfffffffc00fc7947 */ /* 0x000fc0000383ffff */
[----:B------:R-:W-:-:S00]  /*0050*/  NOP ;  /* 0x0000000000007918 */ /* 0x000fc00000000000 */
        /* <DEDUP_REMOVED lines=10> */
.L_x_1:


//--------------------- .nv.shared.reserved.0     --------------------------
	.section	.nv.shared.reserved.0,"aw",@nobits
	.weak		__nv_reservedSMEM_offset_0_alias
	.size		__nv_reservedSMEM_offset_0_alias, 0, 64
	.other		__nv_reservedSMEM_offset_0_alias,@"STO_CUDA_RESERVED_SHARED STV_DEFAULT"
__nv_reservedSMEM_offset_0_alias:
	.zero		0
	.zero		64


//--------------------- .nv.constant0._Z4testj    --------------------------
	.section	.nv.constant0._Z4testj,"a",@progbits
	.sectionflags	@""
	.align	4
.nv.constant0._Z4testj:
	.zero		900


//--------------------- SYMBOLS --------------------------

	.type		.nv.reservedSmem.offset0,@object
	.size		.nv.reservedSmem.offset0,0x4
